	.headerflags	@"EF_CUDA_TEXMODE_UNIFIED EF_CUDA_64BIT_ADDRESS EF_CUDA_ACCELERATORS EF_CUDA_SM90 EF_CUDA_VIRTUAL_SM(EF_CUDA_SM90)"
	.elftype	@"ET_EXEC"


//--------------------- .nv.info                  --------------------------
	.section	.nv.info,"",@"SHT_CUDA_INFO"
	.align	4


	//----- nvinfo : EIATTR_REGCOUNT
	.align		4
        /*0000*/ 	.byte	0x04, 0x2f
        /*0002*/ 	.short	(.L_1 - .L_0)
	.align		4
.L_0:
        /*0004*/ 	.word	index@(triton_poi_fused_add_constant_pad_nd_convolution_relu_17)
        /*0008*/ 	.word	0x00000012


	//----- nvinfo : EIATTR_MIN_STACK_SIZE
	.align		4
.L_1:
        /*000c*/ 	.byte	0x04, 0x12
        /*000e*/ 	.short	(.L_3 - .L_2)
	.align		4
.L_2:
        /*0010*/ 	.word	index@(triton_poi_fused_add_constant_pad_nd_convolution_relu_17)
        /*0014*/ 	.word	0x00000000


	//----- nvinfo : EIATTR_FRAME_SIZE
	.align		4
.L_3:
        /*0018*/ 	.byte	0x04, 0x11
        /*001a*/ 	.short	(.L_5 - .L_4)
	.align		4
.L_4:
        /*001c*/ 	.word	index@(triton_poi_fused_add_constant_pad_nd_convolution_relu_17)
        /*0020*/ 	.word	0x00000000


	//----- nvinfo : EIATTR_MIN_STACK_SIZE
	.align		4
.L_5:
        /*0024*/ 	.byte	0x04, 0x12
        /*0026*/ 	.short	(.L_7 - .L_6)
	.align		4
.L_6:
        /*0028*/ 	.word	index@(triton_poi_fused_add_constant_pad_nd_convolution_relu_17)
        /*002c*/ 	.word	0x00000000
.L_7:


//--------------------- .nv.info.triton_poi_fused_add_constant_pad_nd_convolution_relu_17 --------------------------
	.section	.nv.info.triton_poi_fused_add_constant_pad_nd_convolution_relu_17,"",@"SHT_CUDA_INFO"
	.sectionflags	@""
	.align	4


	//----- nvinfo : EIATTR_CUDA_API_VERSION
	.align		4
        /*0000*/ 	.byte	0x04, 0x37
        /*0002*/ 	.short	(.L_9 - .L_8)
.L_8:
        /*0004*/ 	.word	0x0000007c


	//----- nvinfo : EIATTR_KPARAM_INFO
	.align		4
.L_9:
        /*0008*/ 	.byte	0x04, 0x17
        /*000a*/ 	.short	(.L_11 - .L_10)
.L_10:
        /*000c*/ 	.word	0x00000000
        /*0010*/ 	.short	0x0003
        /*0012*/ 	.short	0x0018
        /*0014*/ 	.byte	0x00, 0xf0, 0x11, 0x00


	//----- nvinfo : EIATTR_KPARAM_INFO
	.align		4
.L_11:
        /*0018*/ 	.byte	0x04, 0x17
        /*001a*/ 	.short	(.L_13 - .L_12)
.L_12:
        /*001c*/ 	.word	0x00000000
        /*0020*/ 	.short	0x0002
        /*0022*/ 	.short	0x0010
        /*0024*/ 	.byte	0x00, 0xf4, 0x21, 0x00


	//----- nvinfo : EIATTR_KPARAM_INFO
	.align		4
.L_13:
        /*0028*/ 	.byte	0x04, 0x17
        /*002a*/ 	.short	(.L_15 - .L_14)
.L_14:
        /*002c*/ 	.word	0x00000000
        /*0030*/ 	.short	0x0001
        /*0032*/ 	.short	0x0008
        /*0034*/ 	.byte	0x00, 0xf4, 0x21, 0x00


	//----- nvinfo : EIATTR_KPARAM_INFO
	.align		4
.L_15:
        /*0038*/ 	.byte	0x04, 0x17
        /*003a*/ 	.short	(.L_17 - .L_16)
.L_16:
        /*003c*/ 	.word	0x00000000
        /*0040*/ 	.short	0x0000
        /*0042*/ 	.short	0x0000
        /*0044*/ 	.byte	0x00, 0xf4, 0x21, 0x00


	//----- nvinfo : EIATTR_SPARSE_MMA_MASK
	.align		4
.L_17:
        /*0048*/ 	.byte	0x03, 0x50
        /*004a*/ 	.short	0x0000


	//----- nvinfo : EIATTR_MAXREG_COUNT
	.align		4
        /*004c*/ 	.byte	0x03, 0x1b
        /*004e*/ 	.short	0x00ff


	//----- nvinfo : EIATTR_EXIT_INSTR_OFFSETS
	.align		4
        /*0050*/ 	.byte	0x04, 0x1c
        /*0052*/ 	.short	(.L_19 - .L_18)


	//   ....[0]....
.L_18:
        /*0054*/ 	.word	0x00000260


	//   ....[1]....
        /*0058*/ 	.word	0x00000280


	//----- nvinfo : EIATTR_REQNTID
	.align		4
.L_19:
        /*005c*/ 	.byte	0x04, 0x10
        /*005e*/ 	.short	(.L_21 - .L_20)
.L_20:
        /*0060*/ 	.word	0x00000080
        /*0064*/ 	.word	0x00000001
        /*0068*/ 	.word	0x00000001


	//----- nvinfo : EIATTR_CBANK_PARAM_SIZE
	.align		4
.L_21:
        /*006c*/ 	.byte	0x03, 0x19
        /*006e*/ 	.short	0x001c


	//----- nvinfo : EIATTR_PARAM_CBANK
	.align		4
        /*0070*/ 	.byte	0x04, 0x0a
        /*0072*/ 	.short	(.L_23 - .L_22)
	.align		4
.L_22:
        /*0074*/ 	.word	index@(.nv.constant0.triton_poi_fused_add_constant_pad_nd_convolution_relu_17)
        /*0078*/ 	.short	0x0210
        /*007a*/ 	.short	0x001c


	//----- nvinfo : EIATTR_SW_WAR
	.align		4
.L_23:
        /*007c*/ 	.byte	0x04, 0x36
        /*007e*/ 	.short	(.L_25 - .L_24)
.L_24:
        /*0080*/ 	.word	0x00000008
.L_25:


//--------------------- .nv.callgraph             --------------------------
	.section	.nv.callgraph,"",@"SHT_CUDA_CALLGRAPH"
	.align	4
	.sectionentsize	8
	.align		4
        /*0000*/ 	.word	0x00000000
	.align		4
        /*0004*/ 	.word	0xffffffff
	.align		4
        /*0008*/ 	.word	0x00000000
	.align		4
        /*000c*/ 	.word	0xfffffffe
	.align		4
        /*0010*/ 	.word	0x00000000
	.align		4
        /*0014*/ 	.word	0xfffffffd
	.align		4
        /*0018*/ 	.word	0x00000000
	.align		4
        /*001c*/ 	.word	0xfffffffc


//--------------------- .text.triton_poi_fused_add_constant_pad_nd_convolution_relu_17 --------------------------
	.section	.text.triton_poi_fused_add_constant_pad_nd_convolution_relu_17,"ax",@progbits
	.align	128
        .global         triton_poi_fused_add_constant_pad_nd_convolution_relu_17
        .type           triton_poi_fused_add_constant_pad_nd_convolution_relu_17,@function
        .size           triton_poi_fused_add_constant_pad_nd_convolution_relu_17,(.L_x_1 - triton_poi_fused_add_constant_pad_nd_convolution_relu_17)
        .other          triton_poi_fused_add_constant_pad_nd_convolution_relu_17,@"STO_CUDA_ENTRY STV_DEFAULT"
triton_poi_fused_add_constant_pad_nd_convolution_relu_17:
.text.triton_poi_fused_add_constant_pad_nd_convolution_relu_17:
[----:B------:R-:W0:Y:S02]  /*0000*/  LDC R1, c[0x0][0x28] ;  /* 0x00000a00ff017b82 */ /* 0x000e240000000800 */
[----:B------:R-:W1:Y:S01]  /*0010*/  S2R R0, SR_TID.X ;  /* 0x0000000000007919 */ /* 0x000e620000002100 */
[----:B------:R-:W-:Y:S01]  /*0020*/  IMAD.MOV.U32 R8, RZ, RZ, RZ ;  /* 0x000000ffff087224 */ /* 0x000fe200078e00ff */
[----:B------:R-:W2:Y:S01]  /*0030*/  LDC.64 R2, c[0x0][0x210] ;  /* 0x00008400ff027b82 */ /* 0x000ea20000000a00 */
[----:B------:R-:W-:Y:S01]  /*0040*/  CS2R R12, SRZ ;  /* 0x00000000000c7805 */ /* 0x000fe2000001ff00 */
[----:B------:R-:W3:Y:S01]  /*0050*/  S2R R9, SR_CTAID.X ;  /* 0x0000000000097919 */ /* 0x000ee20000002500 */
[----:B------:R-:W-:-:S05]  /*0060*/  ULDC.64 UR4, c[0x0][0x208] ;  /* 0x0000820000047ab9 */ /* 0x000fca0000000a00 */
[----:B------:R-:W4:Y:S08]  /*0070*/  LDC.64 R6, c[0x0][0x220] ;  /* 0x00008800ff067b82 */ /* 0x000f300000000a00 */
[----:B------:R-:W5:Y:S01]  /*0080*/  LDC.64 R4, c[0x0][0x218] ;  /* 0x00008600ff047b82 */ /* 0x000f620000000a00 */
[----:B-1----:R-:W-:-:S05]  /*0090*/  IMAD.SHL.U32 R0, R0, 0x2, RZ ;  /* 0x0000000200007824 */ /* 0x002fca00078e00ff */
[----:B------:R-:W-:-:S05]  /*00a0*/  LOP3.LUT R0, R0, 0xfe, RZ, 0xc0, !PT ;  /* 0x000000fe00007812 */ /* 0x000fca00078ec0ff */
[----:B---3--:R-:W-:-:S04]  /*00b0*/  IMAD R9, R9, 0x100, R0 ;  /* 0x0000010009097824 */ /* 0x008fc800078e0200 */
[C---:B------:R-:W-:Y:S01]  /*00c0*/  IMAD.HI R0, R9.reuse, -0x6db6db6d, R8 ;  /* 0x9249249309007827 */ /* 0x040fe200078e0208 */
[----:B------:R-:W-:-:S03]  /*00d0*/  ISETP.GE.AND P1, PT, R9, 0x3800, PT ;  /* 0x000038000900780c */ /* 0x000fc60003f26270 */
[----:B--2---:R-:W-:Y:S01]  /*00e0*/  IMAD.WIDE R2, R9, 0x4, R2 ;  /* 0x0000000409027825 */ /* 0x004fe200078e0202 */
[----:B------:R-:W-:-:S04]  /*00f0*/  SHF.R.U32.HI R11, RZ, 0x1f, R0 ;  /* 0x0000001fff0b7819 */ /* 0x000fc80000011600 */
[----:B------:R-:W-:-:S05]  /*0100*/  LEA.HI.SX32 R11, R0, R11, 0x1b ;  /* 0x0000000b000b7211 */ /* 0x000fca00078fdaff */
[----:B------:R-:W-:-:S04]  /*0110*/  IMAD R0, R11, -0x38, R9 ;  /* 0xffffffc80b007824 */ /* 0x000fc800078e0209 */
[----:B------:R-:W-:Y:S01]  /*0120*/  IMAD R11, R11, 0x30, R0 ;  /* 0x000000300b0b7824 */ /* 0x000fe200078e0200 */
[C---:B------:R-:W-:Y:S01]  /*0130*/  ISETP.GE.AND P0, PT, R0.reuse, 0x30, PT ;  /* 0x000000300000780c */ /* 0x040fe20003f06270 */
[----:B-----5:R-:W-:-:S03]  /*0140*/  IMAD.WIDE R4, R0, 0x4, R4 ;  /* 0x0000000400047825 */ /* 0x020fc600078e0204 */
[----:B------:R-:W-:Y:S01]  /*0150*/  ISETP.LT.AND P0, PT, R9, 0x3800, !P0 ;  /* 0x000038000900780c */ /* 0x000fe20004701270 */
[----:B----4-:R-:W-:Y:S01]  /*0160*/  IMAD.WIDE R6, R11, 0x4, R6 ;  /* 0x000000040b067825 */ /* 0x010fe200078e0206 */
[----:B------:R-:W-:-:S03]  /*0170*/  CS2R R10, SRZ ;  /* 0x00000000000a7805 */ /* 0x000fc6000001ff00 */
[----:B------:R-:W-:-:S03]  /*0180*/  IMAD.MOV.U32 R9, RZ, RZ, RZ ;  /* 0x000000ffff097224 */ /* 0x000fc600078e00ff */
[----:B------:R-:W2:Y:S04]  /*0190*/  @!P1 LDG.E.EL.64 R10, desc[UR4][R4.64] ;  /* 0x00000004040a9981 */ /* 0x000ea8000c2e1b00 */
[----:B------:R-:W2:Y:S04]  /*01a0*/  @!P1 LDG.E.64 R8, desc[UR4][R2.64] ;  /* 0x0000000402089981 */ /* 0x000ea8000c1e1b00 */
[----:B------:R-:W3:Y:S01]  /*01b0*/  @P0 LDG.E.64 R12, desc[UR4][R6.64] ;  /* 0x00000004060c0981 */ /* 0x000ee2000c1e1b00 */
[----:B--2---:R-:W-:Y:S01]  /*01c0*/  FADD R15, R10, R8 ;  /* 0x000000080a0f7221 */ /* 0x004fe20000000000 */
[----:B------:R-:W-:Y:S01]  /*01d0*/  FADD R8, R11, R9 ;  /* 0x000000090b087221 */ /* 0x000fe20000000000 */
[----:B---3--:R-:W-:-:S02]  /*01e0*/  SEL R12, R12, RZ, P0 ;  /* 0x000000ff0c0c7207 */ /* 0x008fc40000000000 */
[----:B------:R-:W-:Y:S02]  /*01f0*/  SEL R13, R13, RZ, P0 ;  /* 0x000000ff0d0d7207 */ /* 0x000fe40000000000 */
[C---:B------:R-:W-:Y:S01]  /*0200*/  FSETP.GEU.AND P0, PT, R15.reuse, -R12, PT ;  /* 0x8000000c0f00720b */ /* 0x040fe20003f0e000 */
[----:B------:R-:W-:Y:S01]  /*0210*/  FADD R12, R15, R12 ;  /* 0x0000000c0f0c7221 */ /* 0x000fe20000000000 */
[C---:B------:R-:W-:Y:S01]  /*0220*/  FSETP.GEU.AND P2, PT, R8.reuse, -R13, PT ;  /* 0x8000000d0800720b */ /* 0x040fe20003f4e000 */
[----:B------:R-:W-:-:S03]  /*0230*/  FADD R0, R8, R13 ;  /* 0x0000000d08007221 */ /* 0x000fc60000000000 */
[----:B------:R-:W-:Y:S02]  /*0240*/  FSEL R12, R12, RZ, P0 ;  /* 0x000000ff0c0c7208 */ /* 0x000fe40000000000 */
[----:B------:R-:W-:Y:S01]  /*0250*/  FSEL R13, R0, RZ, P2 ;  /* 0x000000ff000d7208 */ /* 0x000fe20001000000 */
[----:B------:R-:W-:Y:S06]  /*0260*/  @P1 EXIT ;  /* 0x000000000000194d */ /* 0x000fec0003800000 */
[----:B------:R-:W-:Y:S01]  /*0270*/  STG.E.64 desc[UR4][R2.64], R12 ;  /* 0x0000000c02007986 */ /* 0x000fe2000c101b04 */
[----:B------:R-:W-:Y:S05]  /*0280*/  EXIT ;  /* 0x000000000000794d */ /* 0x000fea0003800000 */
.L_x_0:
[----:B------:R-:W-:-:S00]  /*0290*/  BRA `(.L_x_0) ;  /* 0xfffffffc00fc7947 */ /* 0x000fc0000383ffff */
[----:B------:R-:W-:-:S00]  /*02a0*/  NOP ;  /* 0x0000000000007918 */ /* 0x000fc00000000000 */
        /* <DEDUP_REMOVED lines=13> */
.L_x_1:


//--------------------- .nv.constant0.triton_poi_fused_add_constant_pad_nd_convolution_relu_17 --------------------------
	.section	.nv.constant0.triton_poi_fused_add_constant_pad_nd_convolution_relu_17,"a",@progbits
	.sectionflags	@""
	.align	4
.nv.constant0.triton_poi_fused_add_constant_pad_nd_convolution_relu_17:
	.zero		556
